//
// Generated by NVIDIA NVVM Compiler
//
// Compiler Build ID: CL-36424714
// Cuda compilation tools, release 13.0, V13.0.88
// Based on NVVM 20.0.0
//

.version 9.0
.target sm_100
.address_size 64

	// .globl	_Z20createFilterSpectrumP7double2ii

.visible .entry _Z20createFilterSpectrumP7double2ii(
	.param .u64 .ptr .align 1 _Z20createFilterSpectrumP7double2ii_param_0,
	.param .u32 _Z20createFilterSpectrumP7double2ii_param_1,
	.param .u32 _Z20createFilterSpectrumP7double2ii_param_2
)
{
	.reg .pred 	%p<3>;
	.reg .b32 	%r<7>;
	.reg .b64 	%rd<5>;
	.reg .b64 	%fd<3>;

	ld.param.u64 	%rd1, [_Z20createFilterSpectrumP7double2ii_param_0];
	ld.param.u32 	%r3, [_Z20createFilterSpectrumP7double2ii_param_1];
	ld.param.u32 	%r2, [_Z20createFilterSpectrumP7double2ii_param_2];
	mov.u32 	%r4, %tid.x;
	mov.u32 	%r5, %ctaid.x;
	mov.u32 	%r6, %ntid.x;
	mad.lo.s32 	%r1, %r5, %r6, %r4;
	setp.ge.s32 	%p1, %r1, %r3;
	@%p1 bra 	$L__BB0_2;
	cvta.to.global.u64 	%rd2, %rd1;
	setp.lt.s32 	%p2, %r1, %r2;
	selp.f64 	%fd1, 0d3FF0000000000000, 0d0000000000000000, %p2;
	mul.wide.s32 	%rd3, %r1, 16;
	add.s64 	%rd4, %rd2, %rd3;
	mov.f64 	%fd2, 0d0000000000000000;
	st.global.v2.f64 	[%rd4], {%fd1, %fd2};
$L__BB0_2:
	ret;

}


// ===== COMPILED SASS (sm_100) =====

	.target	sm_100

	.elftype	@"ET_EXEC"


//--------------------- .note.nv.tkinfo           --------------------------
	.section	.note.nv.tkinfo,"",@"SHT_NOTE"
	.sectionflags	@"SHF_NOTE_NV_TKINFO"
	.tkinfo
        /*0018*/ 	.word	0x00000002
        /*0030*/ 	.string	""
        /*0030*/ 	.string	"ptxas"
        /*0030*/ 	.string	"Cuda compilation tools, release 13.0, V13.0.88"
        /*0030*/ 	.string	"Build cuda_13.0.r13.0/compiler.36424714_0"
        /*0030*/ 	.string	"-arch sm_100 -m 64 "



//--------------------- .note.nv.cuinfo           --------------------------
	.section	.note.nv.cuinfo,"",@"SHT_NOTE"
	.sectionflags	@"SHF_NOTE_NV_CUINFO"
        /*0018*/ 	.short	0x0002
        /*001a*/ 	.short	0x0064
        /*001c*/ 	.short	0x0082
	.zero		2


//--------------------- .nv.info                  --------------------------
	.section	.nv.info,"",@"SHT_CUDA_INFO"
	.align	4


	//----- nvinfo : EIATTR_REGCOUNT
	.align		4
        /*0000*/ 	.byte	0x04, 0x2f
        /*0002*/ 	.short	(.L_1 - .L_0)
	.align		4
.L_0:
        /*0004*/ 	.word	index@(_Z20createFilterSpectrumP7double2ii)
        /*0008*/ 	.word	0x0000000a


	//----- nvinfo : EIATTR_FRAME_SIZE
	.align		4
.L_1:
        /*000c*/ 	.byte	0x04, 0x11
        /*000e*/ 	.short	(.L_3 - .L_2)
	.align		4
.L_2:
        /*0010*/ 	.word	index@(_Z20createFilterSpectrumP7double2ii)
        /*0014*/ 	.word	0x00000000


	//----- nvinfo : EIATTR_MIN_STACK_SIZE
	.align		4
.L_3:
        /*0018*/ 	.byte	0x04, 0x12
        /*001a*/ 	.short	(.L_5 - .L_4)
	.align		4
.L_4:
        /*001c*/ 	.word	index@(_Z20createFilterSpectrumP7double2ii)
        /*0020*/ 	.word	0x00000000
.L_5:


//--------------------- .nv.compat                --------------------------
	.section	.nv.compat,"",@"SHT_CUDA_COMPAT_INFO"
	.align	4
        /*0000*/ 	.byte	0x02, 0x09, 0x00, 0x00, 0x02, 0x02, 0x01, 0x00, 0x02, 0x05, 0x05, 0x00, 0x03, 0x07, 0x01, 0x01
        /*0010*/ 	.byte	0x02, 0x03, 0x00, 0x00, 0x02, 0x06, 0x01, 0x00, 0x04, 0x0b, 0x08, 0x00, 0x09, 0x00, 0x00, 0x00
        /*0020*/ 	.byte	0x00, 0x00, 0x00, 0x00


//--------------------- .nv.info._Z20createFilterSpectrumP7double2ii --------------------------
	.section	.nv.info._Z20createFilterSpectrumP7double2ii,"",@"SHT_CUDA_INFO"
	.sectionflags	@""
	.align	4


	//----- nvinfo : EIATTR_CUDA_API_VERSION
	.align		4
        /*0000*/ 	.byte	0x04, 0x37
        /*0002*/ 	.short	(.L_7 - .L_6)
.L_6:
        /*0004*/ 	.word	0x00000082


	//----- nvinfo : EIATTR_KPARAM_INFO
	.align		4
.L_7:
        /*0008*/ 	.byte	0x04, 0x17
        /*000a*/ 	.short	(.L_9 - .L_8)
.L_8:
        /*000c*/ 	.word	0x00000000
        /*0010*/ 	.short	0x0002
        /*0012*/ 	.short	0x000c
        /*0014*/ 	.byte	0x00, 0xf0, 0x11, 0x00


	//----- nvinfo : EIATTR_KPARAM_INFO
	.align		4
.L_9:
        /*0018*/ 	.byte	0x04, 0x17
        /*001a*/ 	.short	(.L_11 - .L_10)
.L_10:
        /*001c*/ 	.word	0x00000000
        /*0020*/ 	.short	0x0001
        /*0022*/ 	.short	0x0008
        /*0024*/ 	.byte	0x00, 0xf0, 0x11, 0x00


	//----- nvinfo : EIATTR_KPARAM_INFO
	.align		4
.L_11:
        /*0028*/ 	.byte	0x04, 0x17
        /*002a*/ 	.short	(.L_13 - .L_12)
.L_12:
        /*002c*/ 	.word	0x00000000
        /*0030*/ 	.short	0x0000
        /*0032*/ 	.short	0x0000
        /*0034*/ 	.byte	0x00, 0xf5, 0x21, 0x00


	//----- nvinfo : EIATTR_SPARSE_MMA_MASK
	.align		4
.L_13:
        /*0038*/ 	.byte	0x03, 0x50
        /*003a*/ 	.short	0x0000


	//----- nvinfo : EIATTR_MAXREG_COUNT
	.align		4
        /*003c*/ 	.byte	0x03, 0x1b
        /*003e*/ 	.short	0x00ff


	//----- nvinfo : EIATTR_MERCURY_ISA_VERSION
	.align		4
        /*0040*/ 	.byte	0x03, 0x5f
        /*0042*/ 	.short	0x0101


	//----- nvinfo : EIATTR_VRC_CTA_INIT_COUNT
	.align		4
        /*0044*/ 	.byte	0x02, 0x4a
	.zero		1
	.zero		1


	//----- nvinfo : EIATTR_EXIT_INSTR_OFFSETS
	.align		4
        /*0048*/ 	.byte	0x04, 0x1c
        /*004a*/ 	.short	(.L_15 - .L_14)


	//   ....[0]....
.L_14:
        /*004c*/ 	.word	0x00000070


	//   ....[1]....
        /*0050*/ 	.word	0x00000110


	//----- nvinfo : EIATTR_CBANK_PARAM_SIZE
	.align		4
.L_15:
        /*0054*/ 	.byte	0x03, 0x19
        /*0056*/ 	.short	0x0010


	//----- nvinfo : EIATTR_PARAM_CBANK
	.align		4
        /*0058*/ 	.byte	0x04, 0x0a
        /*005a*/ 	.short	(.L_17 - .L_16)
	.align		4
.L_16:
        /*005c*/ 	.word	index@(.nv.constant0._Z20createFilterSpectrumP7double2ii)
        /*0060*/ 	.short	0x0380
        /*0062*/ 	.short	0x0010


	//----- nvinfo : EIATTR_SW_WAR
	.align		4
.L_17:
        /*0064*/ 	.byte	0x04, 0x36
        /*0066*/ 	.short	(.L_19 - .L_18)
.L_18:
        /*0068*/ 	.word	0x00000008
.L_19:


//--------------------- .nv.callgraph             --------------------------
	.section	.nv.callgraph,"",@"SHT_CUDA_CALLGRAPH"
	.align	4
	.sectionentsize	8
	.align		4
        /*0000*/ 	.word	0x00000000
	.align		4
        /*0004*/ 	.word	0xffffffff
	.align		4
        /*0008*/ 	.word	0x00000000
	.align		4
        /*000c*/ 	.word	0xfffffffe
	.align		4
        /*0010*/ 	.word	0x00000000
	.align		4
        /*0014*/ 	.word	0xfffffffd
	.align		4
        /*0018*/ 	.word	0x00000000
	.align		4
        /*001c*/ 	.word	0xfffffffc


//--------------------- .text._Z20createFilterSpectrumP7double2ii --------------------------
	.section	.text._Z20createFilterSpectrumP7double2ii,"ax",@progbits
	.align	128
        .global         _Z20createFilterSpectrumP7double2ii
        .type           _Z20createFilterSpectrumP7double2ii,@function
        .size           _Z20createFilterSpectrumP7double2ii,(.L_x_1 - _Z20createFilterSpectrumP7double2ii)
        .other          _Z20createFilterSpectrumP7double2ii,@"STO_CUDA_ENTRY STV_DEFAULT"
_Z20createFilterSpectrumP7double2ii:
.text._Z20createFilterSpectrumP7double2ii:
[----:B------:R-:W-:Y:S01]  /*0000*/  LDC R1, c[0x0][0x37c] ;  /* 0x0000df00ff017b82 */ /* 0x000fe20000000800 */
[----:B------:R-:W0:Y:S07]  /*0010*/  S2R R5, SR_TID.X ;  /* 0x0000000000057919 */ /* 0x000e2e0000002100 */
[----:B------:R-:W0:Y:S01]  /*0020*/  S2UR UR4, SR_CTAID.X ;  /* 0x00000000000479c3 */ /* 0x000e220000002500 */
[----:B------:R-:W1:Y:S07]  /*0030*/  LDCU UR5, c[0x0][0x388] ;  /* 0x00007100ff0577ac */ /* 0x000e6e0008000800 */
[----:B------:R-:W0:Y:S02]  /*0040*/  LDC R0, c[0x0][0x360] ;  /* 0x0000d800ff007b82 */ /* 0x000e240000000800 */
[----:B0-----:R-:W-:-:S05]  /*0050*/  IMAD R5, R0, UR4, R5 ;  /* 0x0000000400057c24 */ /* 0x001fca000f8e0205 */
[----:B-1----:R-:W-:-:S13]  /*0060*/  ISETP.GE.AND P0, PT, R5, UR5, PT ;  /* 0x0000000505007c0c */ /* 0x002fda000bf06270 */
[----:B------:R-:W-:Y:S05]  /*0070*/  @P0 EXIT ;  /* 0x000000000000094d */ /* 0x000fea0003800000 */
[----:B------:R-:W0:Y:S01]  /*0080*/  LDC.64 R2, c[0x0][0x380] ;  /* 0x0000e000ff027b82 */ /* 0x000e220000000a00 */
[----:B------:R-:W1:Y:S01]  /*0090*/  LDCU UR6, c[0x0][0x38c] ;  /* 0x00007180ff0677ac */ /* 0x000e620008000800 */
[----:B------:R-:W-:Y:S01]  /*00a0*/  CS2R R6, SRZ ;  /* 0x0000000000067805 */ /* 0x000fe2000001ff00 */
[----:B------:R-:W-:Y:S01]  /*00b0*/  IMAD.MOV.U32 R4, RZ, RZ, RZ ;  /* 0x000000ffff047224 */ /* 0x000fe200078e00ff */
[----:B------:R-:W2:Y:S01]  /*00c0*/  LDCU.64 UR4, c[0x0][0x358] ;  /* 0x00006b00ff0477ac */ /* 0x000ea20008000a00 */
[C---:B-1----:R-:W-:Y:S01]  /*00d0*/  ISETP.GE.AND P0, PT, R5.reuse, UR6, PT ;  /* 0x0000000605007c0c */ /* 0x042fe2000bf06270 */
[----:B0-----:R-:W-:-:S03]  /*00e0*/  IMAD.WIDE R2, R5, 0x10, R2 ;  /* 0x0000001005027825 */ /* 0x001fc600078e0202 */
[----:B------:R-:W-:-:S05]  /*00f0*/  FSEL R5, RZ, 1.875, P0 ;  /* 0x3ff00000ff057808 */ /* 0x000fca0000000000 */
[----:B--2---:R-:W-:Y:S01]  /*0100*/  STG.E.128 desc[UR4][R2.64], R4 ;  /* 0x0000000402007986 */ /* 0x004fe2000c101d04 */
[----:B------:R-:W-:Y:S05]  /*0110*/  EXIT ;  /* 0x000000000000794d */ /* 0x000fea0003800000 */
.L_x_0:
[----:B------:R-:W-:-:S00]  /*0120*/  BRA `(.L_x_0) ;  /* 0xfffffffc00fc7947 */ /* 0x000fc0000383ffff */
[----:B------:R-:W-:-:S00]  /*0130*/  NOP ;  /* 0x0000000000007918 */ /* 0x000fc00000000000 */
        /* <DEDUP_REMOVED lines=12> */
.L_x_1:


//--------------------- .nv.shared.reserved.0     --------------------------
	.section	.nv.shared.reserved.0,"aw",@nobits
	.weak		__nv_reservedSMEM_offset_0_alias
	.size		__nv_reservedSMEM_offset_0_alias, 0, 64
	.other		__nv_reservedSMEM_offset_0_alias,@"STO_CUDA_RESERVED_SHARED STV_DEFAULT"
__nv_reservedSMEM_offset_0_alias:
	.zero		0
	.zero		64


//--------------------- .nv.constant0._Z20createFilterSpectrumP7double2ii --------------------------
	.section	.nv.constant0._Z20createFilterSpectrumP7double2ii,"a",@progbits
	.sectionflags	@""
	.align	4
.nv.constant0._Z20createFilterSpectrumP7double2ii:
	.zero		912


//--------------------- SYMBOLS --------------------------

	.type		.nv.reservedSmem.offset0,@object
	.size		.nv.reservedSmem.offset0,0x4
